	.headerflags	@"EF_CUDA_TEXMODE_UNIFIED EF_CUDA_64BIT_ADDRESS EF_CUDA_ACCELERATORS EF_CUDA_SM90 EF_CUDA_VIRTUAL_SM(EF_CUDA_SM90)"
	.elftype	@"ET_EXEC"


//--------------------- .nv.info                  --------------------------
	.section	.nv.info,"",@"SHT_CUDA_INFO"
	.align	4


	//----- nvinfo : EIATTR_REGCOUNT
	.align		4
        /*0000*/ 	.byte	0x04, 0x2f
        /*0002*/ 	.short	(.L_3 - .L_2)
	.align		4
.L_2:
        /*0004*/ 	.word	index@(triton_poi_fused__native_batch_norm_legit_no_training_7)
        /*0008*/ 	.word	0x00000012


	//----- nvinfo : EIATTR_MIN_STACK_SIZE
	.align		4
.L_3:
        /*000c*/ 	.byte	0x04, 0x12
        /*000e*/ 	.short	(.L_5 - .L_4)
	.align		4
.L_4:
        /*0010*/ 	.word	index@(triton_poi_fused__native_batch_norm_legit_no_training_7)
        /*0014*/ 	.word	0x00000000


	//----- nvinfo : EIATTR_FRAME_SIZE
	.align		4
.L_5:
        /*0018*/ 	.byte	0x04, 0x11
        /*001a*/ 	.short	(.L_7 - .L_6)
	.align		4
.L_6:
        /*001c*/ 	.word	index@(triton_poi_fused__native_batch_norm_legit_no_training_7)
        /*0020*/ 	.word	0x00000000


	//----- nvinfo : EIATTR_MIN_STACK_SIZE
	.align		4
.L_7:
        /*0024*/ 	.byte	0x04, 0x12
        /*0026*/ 	.short	(.L_9 - .L_8)
	.align		4
.L_8:
        /*0028*/ 	.word	index@(triton_poi_fused__native_batch_norm_legit_no_training_7)
        /*002c*/ 	.word	0x00000000
.L_9:


//--------------------- .nv.info.triton_poi_fused__native_batch_norm_legit_no_training_7 --------------------------
	.section	.nv.info.triton_poi_fused__native_batch_norm_legit_no_training_7,"",@"SHT_CUDA_INFO"
	.sectionflags	@""
	.align	4


	//----- nvinfo : EIATTR_CUDA_API_VERSION
	.align		4
        /*0000*/ 	.byte	0x04, 0x37
        /*0002*/ 	.short	(.L_11 - .L_10)
.L_10:
        /*0004*/ 	.word	0x0000007c


	//----- nvinfo : EIATTR_KPARAM_INFO
	.align		4
.L_11:
        /*0008*/ 	.byte	0x04, 0x17
        /*000a*/ 	.short	(.L_13 - .L_12)
.L_12:
        /*000c*/ 	.word	0x00000000
        /*0010*/ 	.short	0x0006
        /*0012*/ 	.short	0x0030
        /*0014*/ 	.byte	0x00, 0xf0, 0x11, 0x00


	//----- nvinfo : EIATTR_KPARAM_INFO
	.align		4
.L_13:
        /*0018*/ 	.byte	0x04, 0x17
        /*001a*/ 	.short	(.L_15 - .L_14)
.L_14:
        /*001c*/ 	.word	0x00000000
        /*0020*/ 	.short	0x0005
        /*0022*/ 	.short	0x0028
        /*0024*/ 	.byte	0x00, 0xf4, 0x21, 0x00


	//----- nvinfo : EIATTR_KPARAM_INFO
	.align		4
.L_15:
        /*0028*/ 	.byte	0x04, 0x17
        /*002a*/ 	.short	(.L_17 - .L_16)
.L_16:
        /*002c*/ 	.word	0x00000000
        /*0030*/ 	.short	0x0004
        /*0032*/ 	.short	0x0020
        /*0034*/ 	.byte	0x00, 0xf4, 0x21, 0x00


	//----- nvinfo : EIATTR_KPARAM_INFO
	.align		4
.L_17:
        /*0038*/ 	.byte	0x04, 0x17
        /*003a*/ 	.short	(.L_19 - .L_18)
.L_18:
        /*003c*/ 	.word	0x00000000
        /*0040*/ 	.short	0x0003
        /*0042*/ 	.short	0x0018
        /*0044*/ 	.byte	0x00, 0xf4, 0x21, 0x00


	//----- nvinfo : EIATTR_KPARAM_INFO
	.align		4
.L_19:
        /*0048*/ 	.byte	0x04, 0x17
        /*004a*/ 	.short	(.L_21 - .L_20)
.L_20:
        /*004c*/ 	.word	0x00000000
        /*0050*/ 	.short	0x0002
        /*0052*/ 	.short	0x0010
        /*0054*/ 	.byte	0x00, 0xf4, 0x21, 0x00


	//----- nvinfo : EIATTR_KPARAM_INFO
	.align		4
.L_21:
        /*0058*/ 	.byte	0x04, 0x17
        /*005a*/ 	.short	(.L_23 - .L_22)
.L_22:
        /*005c*/ 	.word	0x00000000
        /*0060*/ 	.short	0x0001
        /*0062*/ 	.short	0x0008
        /*0064*/ 	.byte	0x00, 0xf4, 0x21, 0x00


	//----- nvinfo : EIATTR_KPARAM_INFO
	.align		4
.L_23:
        /*0068*/ 	.byte	0x04, 0x17
        /*006a*/ 	.short	(.L_25 - .L_24)
.L_24:
        /*006c*/ 	.word	0x00000000
        /*0070*/ 	.short	0x0000
        /*0072*/ 	.short	0x0000
        /*0074*/ 	.byte	0x00, 0xf4, 0x21, 0x00


	//----- nvinfo : EIATTR_SPARSE_MMA_MASK
	.align		4
.L_25:
        /*0078*/ 	.byte	0x03, 0x50
        /*007a*/ 	.short	0x0000


	//----- nvinfo : EIATTR_MAXREG_COUNT
	.align		4
        /*007c*/ 	.byte	0x03, 0x1b
        /*007e*/ 	.short	0x00ff


	//----- nvinfo : EIATTR_EXIT_INSTR_OFFSETS
	.align		4
        /*0080*/ 	.byte	0x04, 0x1c
        /*0082*/ 	.short	(.L_27 - .L_26)


	//   ....[0]....
.L_26:
        /*0084*/ 	.word	0x00000390


	//----- nvinfo : EIATTR_REQNTID
	.align		4
.L_27:
        /*0088*/ 	.byte	0x04, 0x10
        /*008a*/ 	.short	(.L_29 - .L_28)
.L_28:
        /*008c*/ 	.word	0x00000080
        /*0090*/ 	.word	0x00000001
        /*0094*/ 	.word	0x00000001


	//----- nvinfo : EIATTR_CBANK_PARAM_SIZE
	.align		4
.L_29:
        /*0098*/ 	.byte	0x03, 0x19
        /*009a*/ 	.short	0x0034


	//----- nvinfo : EIATTR_PARAM_CBANK
	.align		4
        /*009c*/ 	.byte	0x04, 0x0a
        /*009e*/ 	.short	(.L_31 - .L_30)
	.align		4
.L_30:
        /*00a0*/ 	.word	index@(.nv.constant0.triton_poi_fused__native_batch_norm_legit_no_training_7)
        /*00a4*/ 	.short	0x0210
        /*00a6*/ 	.short	0x0034


	//----- nvinfo : EIATTR_SW_WAR
	.align		4
.L_31:
        /*00a8*/ 	.byte	0x04, 0x36
        /*00aa*/ 	.short	(.L_33 - .L_32)
.L_32:
        /*00ac*/ 	.word	0x00000008
.L_33:


//--------------------- .nv.callgraph             --------------------------
	.section	.nv.callgraph,"",@"SHT_CUDA_CALLGRAPH"
	.align	4
	.sectionentsize	8
	.align		4
        /*0000*/ 	.word	0x00000000
	.align		4
        /*0004*/ 	.word	0xffffffff
	.align		4
        /*0008*/ 	.word	0x00000000
	.align		4
        /*000c*/ 	.word	0xfffffffe
	.align		4
        /*0010*/ 	.word	0x00000000
	.align		4
        /*0014*/ 	.word	0xfffffffd
	.align		4
        /*0018*/ 	.word	0x00000000
	.align		4
        /*001c*/ 	.word	0xfffffffc


//--------------------- .nv.constant4             --------------------------
	.section	.nv.constant4,"a",@progbits
	.align	8
	.align		8
.nv.constant4:
        /*0000*/ 	.dword	_$_str
	.align		8
        /*0008*/ 	.dword	_$_str_$_2


//--------------------- .text.triton_poi_fused__native_batch_norm_legit_no_training_7 --------------------------
	.section	.text.triton_poi_fused__native_batch_norm_legit_no_training_7,"ax",@progbits
	.align	128
        .global         triton_poi_fused__native_batch_norm_legit_no_training_7
        .type           triton_poi_fused__native_batch_norm_legit_no_training_7,@function
        .size           triton_poi_fused__native_batch_norm_legit_no_training_7,(.L_x_1 - triton_poi_fused__native_batch_norm_legit_no_training_7)
        .other          triton_poi_fused__native_batch_norm_legit_no_training_7,@"STO_CUDA_ENTRY STV_DEFAULT"
triton_poi_fused__native_batch_norm_legit_no_training_7:
.text.triton_poi_fused__native_batch_norm_legit_no_training_7:
[----:B------:R-:W-:Y:S01]  /*0000*/  LDC R1, c[0x0][0x28] ;  /* 0x00000a00ff017b82 */ /* 0x000fe20000000800 */
[----:B------:R-:W1:Y:S07]  /*0010*/  S2R R0, SR_TID.X ;  /* 0x0000000000007919 */ /* 0x000e6e0000002100 */
[----:B------:R-:W2:Y:S01]  /*0020*/  LDC.64 R2, c[0x0][0x220] ;  /* 0x00008800ff027b82 */ /* 0x000ea20000000a00 */
[----:B------:R-:W-:Y:S01]  /*0030*/  ULDC.64 UR4, c[0x0][0x208] ;  /* 0x0000820000047ab9 */ /* 0x000fe20000000a00 */
[----:B------:R-:W3:Y:S06]  /*0040*/  S2R R7, SR_CTAID.X ;  /* 0x0000000000077919 */ /* 0x000eec0000002500 */
[----:B------:R-:W4:Y:S08]  /*0050*/  LDC.64 R8, c[0x0][0x228] ;  /* 0x00008a00ff087b82 */ /* 0x000f300000000a00 */
[----:B------:R-:W5:Y:S01]  /*0060*/  LDC.64 R10, c[0x0][0x230] ;  /* 0x00008c00ff0a7b82 */ /* 0x000f620000000a00 */
[----:B-1----:R-:W-:-:S02]  /*0070*/  SHF.L.U32 R0, R0, 0x1, RZ ;  /* 0x0000000100007819 */ /* 0x002fc400000006ff */
[----:B---3--:R-:W-:Y:S02]  /*0080*/  SHF.R.S32.HI R5, RZ, 0x17, R7 ;  /* 0x00000017ff057819 */ /* 0x008fe40000011407 */
[----:B------:R-:W-:Y:S02]  /*0090*/  LOP3.LUT R0, R0, 0xfe, RZ, 0xc0, !PT ;  /* 0x000000fe00007812 */ /* 0x000fe400078ec0ff */
[----:B------:R-:W-:Y:S02]  /*00a0*/  SGXT R5, R5, 0x1 ;  /* 0x000000010505781a */ /* 0x000fe40000000200 */
[----:B------:R-:W-:Y:S02]  /*00b0*/  LEA R0, R7, R0, 0x8 ;  /* 0x0000000007007211 */ /* 0x000fe400078e40ff */
[----:B------:R-:W1:Y:S02]  /*00c0*/  LDC.64 R6, c[0x0][0x218] ;  /* 0x00008600ff067b82 */ /* 0x000e640000000a00 */
[----:B------:R-:W-:-:S04]  /*00d0*/  LEA.HI R5, R5, R0, RZ, 0x4 ;  /* 0x0000000005057211 */ /* 0x000fc800078f20ff */
[----:B------:R-:W-:-:S04]  /*00e0*/  LOP3.LUT R5, R5, 0xfffffff0, RZ, 0xc0, !PT ;  /* 0xfffffff005057812 */ /* 0x000fc800078ec0ff */
[----:B------:R-:W-:Y:S02]  /*00f0*/  IADD3 R13, R0, -R5, RZ ;  /* 0x80000005000d7210 */ /* 0x000fe40007ffe0ff */
[----:B------:R-:W3:Y:S03]  /*0100*/  LDC.64 R4, c[0x0][0x210] ;  /* 0x00008400ff047b82 */ /* 0x000ee60000000a00 */
[----:B--2---:R-:W-:-:S06]  /*0110*/  IMAD.WIDE R2, R13, 0x4, R2 ;  /* 0x000000040d027825 */ /* 0x004fcc00078e0202 */
[----:B------:R-:W2:Y:S01]  /*0120*/  LDG.E.EL.64 R2, desc[UR4][R2.64] ;  /* 0x0000000402027981 */ /* 0x000ea2000c2e1b00 */
[----:B-1----:R-:W-:-:S06]  /*0130*/  IMAD.WIDE R6, R13, 0x4, R6 ;  /* 0x000000040d067825 */ /* 0x002fcc00078e0206 */
[----:B------:R-:W2:Y:S01]  /*0140*/  LDG.E.EL.64 R6, desc[UR4][R6.64] ;  /* 0x0000000406067981 */ /* 0x000ea2000c2e1b00 */
[----:B---3--:R-:W-:-:S06]  /*0150*/  IMAD.WIDE R4, R0, 0x4, R4 ;  /* 0x0000000400047825 */ /* 0x008fcc00078e0204 */
[----:B------:R-:W3:Y:S01]  /*0160*/  LDG.E.64 R4, desc[UR4][R4.64] ;  /* 0x0000000404047981 */ /* 0x000ee2000c1e1b00 */
[----:B----4-:R-:W-:-:S04]  /*0170*/  IMAD.WIDE R8, R13, 0x4, R8 ;  /* 0x000000040d087825 */ /* 0x010fc800078e0208 */
[----:B-----5:R-:W-:Y:S02]  /*0180*/  IMAD.WIDE R10, R13, 0x4, R10 ;  /* 0x000000040d0a7825 */ /* 0x020fe400078e020a */
[----:B------:R-:W4:Y:S04]  /*0190*/  LDG.E.EL.64 R8, desc[UR4][R8.64] ;  /* 0x0000000408087981 */ /* 0x000f28000c2e1b00 */
[----:B------:R-:W4:Y:S01]  /*01a0*/  LDG.E.EL.64 R10, desc[UR4][R10.64] ;  /* 0x000000040a0a7981 */ /* 0x000f22000c2e1b00 */
[----:B------:R-:W-:Y:S01]  /*01b0*/  HFMA2.MMA R15, -RZ, RZ, 1.625, 0 ;  /* 0x3e800000ff0f7435 */ /* 0x000fe200000001ff */
[----:B--2---:R-:W-:Y:S01]  /*01c0*/  FADD R2, R2, 9.9999997473787516356e-06 ;  /* 0x3727c5ac02027421 */ /* 0x004fe20000000000 */
[----:B------:R-:W-:-:S03]  /*01d0*/  FADD R12, R3, 9.9999997473787516356e-06 ;  /* 0x3727c5ac030c7421 */ /* 0x000fc60000000000 */
[----:B------:R1:W2:Y:S08]  /*01e0*/  MUFU.SQRT R13, R2 ;  /* 0x00000002000d7308 */ /* 0x0002b00000002000 */
[----:B------:R-:W5:Y:S01]  /*01f0*/  MUFU.SQRT R14, R12 ;  /* 0x0000000c000e7308 */ /* 0x000f620000002000 */
[----:B-1----:R-:W1:Y:S01]  /*0200*/  LDC.64 R2, c[0x0][0x238] ;  /* 0x00008e00ff027b82 */ /* 0x002e620000000a00 */
[----:B--2---:R-:W-:-:S02]  /*0210*/  FSETP.GT.AND P0, PT, R13, 8.50705917302346158658e+37, PT ;  /* 0x7e8000000d00780b */ /* 0x004fc40003f04000 */
[----:B------:R-:W-:Y:S02]  /*0220*/  FSETP.GEU.AND P2, PT, R13, 1.175494350822287508e-38, PT ;  /* 0x008000000d00780b */ /* 0x000fe40003f4e000 */
[C---:B-----5:R-:W-:Y:S02]  /*0230*/  FSETP.GT.AND P1, PT, R14.reuse, 8.50705917302346158658e+37, PT ;  /* 0x7e8000000e00780b */ /* 0x060fe40003f24000 */
[----:B------:R-:W-:-:S07]  /*0240*/  FSETP.GEU.AND P3, PT, R14, 1.175494350822287508e-38, PT ;  /* 0x008000000e00780b */ /* 0x000fce0003f6e000 */
[----:B------:R-:W-:-:S04]  /*0250*/  @P0 FMUL R13, R13, 0.25 ;  /* 0x3e8000000d0d0820 */ /* 0x000fc80000400000 */
[----:B------:R-:W-:Y:S01]  /*0260*/  @!P2 FMUL R13, R13, 16777216 ;  /* 0x4b8000000d0da820 */ /* 0x000fe20000400000 */
[----:B------:R-:W-:-:S04]  /*0270*/  @P1 FMUL R14, R14, 0.25 ;  /* 0x3e8000000e0e1820 */ /* 0x000fc80000400000 */
[----:B------:R-:W-:Y:S01]  /*0280*/  @!P3 FMUL R14, R14, 16777216 ;  /* 0x4b8000000e0eb820 */ /* 0x000fe20000400000 */
[----:B------:R-:W2:Y:S01]  /*0290*/  MUFU.RCP R13, R13 ;  /* 0x0000000d000d7308 */ /* 0x000ea20000001000 */
[----:B------:R-:W-:-:S07]  /*02a0*/  FSEL R12, R15, 1, P0 ;  /* 0x3f8000000f0c7808 */ /* 0x000fce0000000000 */
[----:B------:R-:W5:Y:S01]  /*02b0*/  MUFU.RCP R14, R14 ;  /* 0x0000000e000e7308 */ /* 0x000f620000001000 */
[----:B------:R-:W-:Y:S01]  /*02c0*/  FSEL R15, R15, 1, P1 ;  /* 0x3f8000000f0f7808 */ /* 0x000fe20000800000 */
[----:B------:R-:W-:Y:S01]  /*02d0*/  @!P2 FMUL R12, R12, 16777216 ;  /* 0x4b8000000c0ca820 */ /* 0x000fe20000400000 */
[----:B---3--:R-:W-:-:S03]  /*02e0*/  FADD R4, R4, -R6 ;  /* 0x8000000604047221 */ /* 0x008fc60000000000 */
[----:B------:R-:W-:Y:S01]  /*02f0*/  @!P3 FMUL R15, R15, 16777216 ;  /* 0x4b8000000f0fb820 */ /* 0x000fe20000400000 */
[----:B------:R-:W-:Y:S01]  /*0300*/  FADD R5, R5, -R7 ;  /* 0x8000000705057221 */ /* 0x000fe20000000000 */
[----:B--2---:R-:W-:Y:S02]  /*0310*/  FMUL R13, R13, R12 ;  /* 0x0000000c0d0d7220 */ /* 0x004fe40000400000 */
[----:B-----5:R-:W-:Y:S02]  /*0320*/  FMUL R6, R14, R15 ;  /* 0x0000000f0e067220 */ /* 0x020fe40000400000 */
[----:B------:R-:W-:Y:S02]  /*0330*/  FMUL R13, R4, R13 ;  /* 0x0000000d040d7220 */ /* 0x000fe40000400000 */
[----:B------:R-:W-:Y:S01]  /*0340*/  FMUL R6, R5, R6 ;  /* 0x0000000605067220 */ /* 0x000fe20000400000 */
[----:B-1----:R-:W-:-:S04]  /*0350*/  IMAD.WIDE R2, R0, 0x4, R2 ;  /* 0x0000000400027825 */ /* 0x002fc800078e0202 */
[----:B----4-:R-:W-:Y:S01]  /*0360*/  FFMA R8, R8, R13, R10 ;  /* 0x0000000d08087223 */ /* 0x010fe2000000000a */
[----:B------:R-:W-:-:S05]  /*0370*/  FFMA R9, R9, R6, R11 ;  /* 0x0000000609097223 */ /* 0x000fca000000000b */
[----:B------:R-:W-:Y:S01]  /*0380*/  STG.E.64 desc[UR4][R2.64], R8 ;  /* 0x0000000802007986 */ /* 0x000fe2000c101b04 */
[----:B------:R-:W-:Y:S05]  /*0390*/  EXIT ;  /* 0x000000000000794d */ /* 0x000fea0003800000 */
.L_x_0:
[----:B------:R-:W-:-:S00]  /*03a0*/  BRA `(.L_x_0) ;  /* 0xfffffffc00fc7947 */ /* 0x000fc0000383ffff */
[----:B------:R-:W-:-:S00]  /*03b0*/  NOP ;  /* 0x0000000000007918 */ /* 0x000fc00000000000 */
        /* <DEDUP_REMOVED lines=12> */
.L_x_1:


//--------------------- .nv.global.init           --------------------------
	.section	.nv.global.init,"aw",@progbits
.nv.global.init:
	.type		_$_str,@object
	.size		_$_str,(_$_str_$_2 - _$_str)
_$_str:
        /*0000*/ 	.byte	0x5f, 0x5f, 0x43, 0x55, 0x44, 0x41, 0x5f, 0x46, 0x54, 0x5a, 0x00
	.type		_$_str_$_2,@object
	.size		_$_str_$_2,(.L_1 - _$_str_$_2)
_$_str_$_2:
        /*000b*/ 	.byte	0x5f, 0x5f, 0x43, 0x55, 0x44, 0x41, 0x5f, 0x50, 0x52, 0x45, 0x43, 0x5f, 0x53, 0x51, 0x52, 0x54
        /*001b*/ 	.byte	0x00
.L_1:


//--------------------- .nv.constant0.triton_poi_fused__native_batch_norm_legit_no_training_7 --------------------------
	.section	.nv.constant0.triton_poi_fused__native_batch_norm_legit_no_training_7,"a",@progbits
	.sectionflags	@""
	.align	4
.nv.constant0.triton_poi_fused__native_batch_norm_legit_no_training_7:
	.zero		580
